//
// Generated by NVIDIA NVVM Compiler
//
// Compiler Build ID: CL-36424714
// Cuda compilation tools, release 13.0, V13.0.88
// Based on NVVM 20.0.0
//

.version 9.0
.target sm_100
.address_size 64

	// .globl	_Z4testPdS_S_S_S_ii

.visible .entry _Z4testPdS_S_S_S_ii(
	.param .u64 .ptr .align 1 _Z4testPdS_S_S_S_ii_param_0,
	.param .u64 .ptr .align 1 _Z4testPdS_S_S_S_ii_param_1,
	.param .u64 .ptr .align 1 _Z4testPdS_S_S_S_ii_param_2,
	.param .u64 .ptr .align 1 _Z4testPdS_S_S_S_ii_param_3,
	.param .u64 .ptr .align 1 _Z4testPdS_S_S_S_ii_param_4,
	.param .u32 _Z4testPdS_S_S_S_ii_param_5,
	.param .u32 _Z4testPdS_S_S_S_ii_param_6
)
{
	.reg .pred 	%p<13>;
	.reg .b32 	%r<31>;
	.reg .b64 	%rd<28>;
	.reg .b64 	%fd<30>;

	ld.param.u64 	%rd13, [_Z4testPdS_S_S_S_ii_param_0];
	ld.param.u64 	%rd14, [_Z4testPdS_S_S_S_ii_param_1];
	ld.param.u64 	%rd11, [_Z4testPdS_S_S_S_ii_param_2];
	ld.param.u64 	%rd12, [_Z4testPdS_S_S_S_ii_param_3];
	ld.param.u64 	%rd15, [_Z4testPdS_S_S_S_ii_param_4];
	ld.param.u32 	%r15, [_Z4testPdS_S_S_S_ii_param_5];
	cvta.to.global.u64 	%rd1, %rd15;
	cvta.to.global.u64 	%rd2, %rd14;
	cvta.to.global.u64 	%rd3, %rd13;
	mov.u32 	%r16, %ctaid.x;
	mov.u32 	%r17, %ntid.x;
	mov.u32 	%r18, %tid.x;
	mad.lo.s32 	%r1, %r16, %r17, %r18;
	setp.ge.s32 	%p1, %r1, %r15;
	@%p1 bra 	$L__BB0_2;
	mul.wide.s32 	%rd16, %r1, 8;
	add.s64 	%rd17, %rd3, %rd16;
	ld.global.f64 	%fd1, [%rd17];
	add.f64 	%fd2, %fd1, 0d3FF0000000000000;
	st.global.f64 	[%rd17], %fd2;
	add.s64 	%rd18, %rd2, %rd16;
	ld.global.f64 	%fd3, [%rd18];
	add.f64 	%fd4, %fd3, 0d0000000000000000;
	st.global.f64 	[%rd18], %fd4;
$L__BB0_2:
	bar.sync 	0;
	setp.lt.s32 	%p2, %r15, 1;
	@%p2 bra 	$L__BB0_14;
	mul.wide.s32 	%rd19, %r1, 8;
	add.s64 	%rd4, %rd3, %rd19;
	add.s64 	%rd5, %rd2, %rd19;
	add.s64 	%rd6, %rd1, 160;
	cvta.to.global.u64 	%rd7, %rd11;
	cvta.to.global.u64 	%rd8, %rd12;
	mov.b32 	%r26, 0;
$L__BB0_4:
	sub.s32 	%r3, 100, %r26;
	mul.hi.u32 	%r20, %r3, -858993459;
	shr.u32 	%r21, %r20, 3;
	add.s32 	%r4, %r21, 1;
	ld.global.f64 	%fd5, [%rd4];
	mul.wide.u32 	%rd20, %r26, 8;
	add.s64 	%rd21, %rd7, %rd20;
	ld.global.f64 	%fd6, [%rd21];
	setp.neu.f64 	%p3, %fd5, %fd6;
	@%p3 bra 	$L__BB0_13;
	ld.global.f64 	%fd7, [%rd5];
	add.s64 	%rd23, %rd8, %rd20;
	ld.global.f64 	%fd8, [%rd23];
	setp.neu.f64 	%p4, %fd7, %fd8;
	setp.gt.u32 	%p5, %r26, 100;
	or.pred  	%p6, %p4, %p5;
	@%p6 bra 	$L__BB0_13;
	add.s64 	%rd9, %rd1, %rd20;
	and.b32  	%r5, %r4, 3;
	setp.lt.u32 	%p7, %r3, 30;
	mov.b32 	%r30, 0;
	@%p7 bra 	$L__BB0_9;
	and.b32  	%r24, %r4, 1073741820;
	neg.s32 	%r27, %r24;
	mov.b32 	%r30, 0;
	mov.u32 	%r28, %r1;
$L__BB0_8:
	mul.wide.s32 	%rd25, %r28, 8;
	add.s64 	%rd26, %rd6, %rd25;
	ld.global.f64 	%fd9, [%rd9];
	ld.global.f64 	%fd10, [%rd26+-160];
	add.f64 	%fd11, %fd9, %fd10;
	st.global.f64 	[%rd26+-160], %fd11;
	ld.global.f64 	%fd12, [%rd9];
	ld.global.f64 	%fd13, [%rd26+-80];
	add.f64 	%fd14, %fd12, %fd13;
	st.global.f64 	[%rd26+-80], %fd14;
	ld.global.f64 	%fd15, [%rd9];
	ld.global.f64 	%fd16, [%rd26];
	add.f64 	%fd17, %fd15, %fd16;
	st.global.f64 	[%rd26], %fd17;
	ld.global.f64 	%fd18, [%rd9];
	ld.global.f64 	%fd19, [%rd26+80];
	add.f64 	%fd20, %fd18, %fd19;
	st.global.f64 	[%rd26+80], %fd20;
	add.s32 	%r30, %r30, 40;
	add.s32 	%r28, %r28, 40;
	add.s32 	%r27, %r27, 4;
	setp.ne.s32 	%p8, %r27, 0;
	@%p8 bra 	$L__BB0_8;
$L__BB0_9:
	setp.eq.s32 	%p9, %r5, 0;
	@%p9 bra 	$L__BB0_13;
	ld.global.f64 	%fd21, [%rd9];
	add.s32 	%r25, %r30, %r1;
	mul.wide.s32 	%rd27, %r25, 8;
	add.s64 	%rd10, %rd1, %rd27;
	ld.global.f64 	%fd22, [%rd10];
	add.f64 	%fd23, %fd21, %fd22;
	st.global.f64 	[%rd10], %fd23;
	setp.eq.s32 	%p10, %r5, 1;
	@%p10 bra 	$L__BB0_13;
	ld.global.f64 	%fd24, [%rd9];
	ld.global.f64 	%fd25, [%rd10+80];
	add.f64 	%fd26, %fd24, %fd25;
	st.global.f64 	[%rd10+80], %fd26;
	setp.eq.s32 	%p11, %r5, 2;
	@%p11 bra 	$L__BB0_13;
	ld.global.f64 	%fd27, [%rd9];
	ld.global.f64 	%fd28, [%rd10+160];
	add.f64 	%fd29, %fd27, %fd28;
	st.global.f64 	[%rd10+160], %fd29;
$L__BB0_13:
	add.s32 	%r26, %r26, 1;
	setp.ne.s32 	%p12, %r26, %r15;
	@%p12 bra 	$L__BB0_4;
$L__BB0_14:
	ret;

}


// ===== COMPILED SASS (sm_100) =====

	.target	sm_100

	.elftype	@"ET_EXEC"


//--------------------- .note.nv.tkinfo           --------------------------
	.section	.note.nv.tkinfo,"",@"SHT_NOTE"
	.sectionflags	@"SHF_NOTE_NV_TKINFO"
	.tkinfo
        /*0018*/ 	.word	0x00000002
        /*0030*/ 	.string	""
        /*0030*/ 	.string	"ptxas"
        /*0030*/ 	.string	"Cuda compilation tools, release 13.0, V13.0.88"
        /*0030*/ 	.string	"Build cuda_13.0.r13.0/compiler.36424714_0"
        /*0030*/ 	.string	"-arch sm_100 -m 64 "



//--------------------- .note.nv.cuinfo           --------------------------
	.section	.note.nv.cuinfo,"",@"SHT_NOTE"
	.sectionflags	@"SHF_NOTE_NV_CUINFO"
        /*0018*/ 	.short	0x0002
        /*001a*/ 	.short	0x0064
        /*001c*/ 	.short	0x0082
	.zero		2


//--------------------- .nv.info                  --------------------------
	.section	.nv.info,"",@"SHT_CUDA_INFO"
	.align	4


	//----- nvinfo : EIATTR_REGCOUNT
	.align		4
        /*0000*/ 	.byte	0x04, 0x2f
        /*0002*/ 	.short	(.L_1 - .L_0)
	.align		4
.L_0:
        /*0004*/ 	.word	index@(_Z4testPdS_S_S_S_ii)
        /*0008*/ 	.word	0x00000020


	//----- nvinfo : EIATTR_FRAME_SIZE
	.align		4
.L_1:
        /*000c*/ 	.byte	0x04, 0x11
        /*000e*/ 	.short	(.L_3 - .L_2)
	.align		4
.L_2:
        /*0010*/ 	.word	index@(_Z4testPdS_S_S_S_ii)
        /*0014*/ 	.word	0x00000000


	//----- nvinfo : EIATTR_MIN_STACK_SIZE
	.align		4
.L_3:
        /*0018*/ 	.byte	0x04, 0x12
        /*001a*/ 	.short	(.L_5 - .L_4)
	.align		4
.L_4:
        /*001c*/ 	.word	index@(_Z4testPdS_S_S_S_ii)
        /*0020*/ 	.word	0x00000000
.L_5:


//--------------------- .nv.compat                --------------------------
	.section	.nv.compat,"",@"SHT_CUDA_COMPAT_INFO"
	.align	4
        /*0000*/ 	.byte	0x02, 0x09, 0x00, 0x00, 0x02, 0x02, 0x01, 0x00, 0x02, 0x05, 0x05, 0x00, 0x03, 0x07, 0x01, 0x01
        /*0010*/ 	.byte	0x02, 0x03, 0x00, 0x00, 0x02, 0x06, 0x01, 0x00, 0x04, 0x0b, 0x08, 0x00, 0x01, 0x00, 0x00, 0x00
        /*0020*/ 	.byte	0x00, 0x00, 0x00, 0x00


//--------------------- .nv.info._Z4testPdS_S_S_S_ii --------------------------
	.section	.nv.info._Z4testPdS_S_S_S_ii,"",@"SHT_CUDA_INFO"
	.sectionflags	@""
	.align	4


	//----- nvinfo : EIATTR_CUDA_API_VERSION
	.align		4
        /*0000*/ 	.byte	0x04, 0x37
        /*0002*/ 	.short	(.L_7 - .L_6)
.L_6:
        /*0004*/ 	.word	0x00000082


	//----- nvinfo : EIATTR_KPARAM_INFO
	.align		4
.L_7:
        /*0008*/ 	.byte	0x04, 0x17
        /*000a*/ 	.short	(.L_9 - .L_8)
.L_8:
        /*000c*/ 	.word	0x00000000
        /*0010*/ 	.short	0x0006
        /*0012*/ 	.short	0x002c
        /*0014*/ 	.byte	0x00, 0xf0, 0x11, 0x00


	//----- nvinfo : EIATTR_KPARAM_INFO
	.align		4
.L_9:
        /*0018*/ 	.byte	0x04, 0x17
        /*001a*/ 	.short	(.L_11 - .L_10)
.L_10:
        /*001c*/ 	.word	0x00000000
        /*0020*/ 	.short	0x0005
        /*0022*/ 	.short	0x0028
        /*0024*/ 	.byte	0x00, 0xf0, 0x11, 0x00


	//----- nvinfo : EIATTR_KPARAM_INFO
	.align		4
.L_11:
        /*0028*/ 	.byte	0x04, 0x17
        /*002a*/ 	.short	(.L_13 - .L_12)
.L_12:
        /*002c*/ 	.word	0x00000000
        /*0030*/ 	.short	0x0004
        /*0032*/ 	.short	0x0020
        /*0034*/ 	.byte	0x00, 0xf5, 0x21, 0x00


	//----- nvinfo : EIATTR_KPARAM_INFO
	.align		4
.L_13:
        /*0038*/ 	.byte	0x04, 0x17
        /*003a*/ 	.short	(.L_15 - .L_14)
.L_14:
        /*003c*/ 	.word	0x00000000
        /*0040*/ 	.short	0x0003
        /*0042*/ 	.short	0x0018
        /*0044*/ 	.byte	0x00, 0xf5, 0x21, 0x00


	//----- nvinfo : EIATTR_KPARAM_INFO
	.align		4
.L_15:
        /*0048*/ 	.byte	0x04, 0x17
        /*004a*/ 	.short	(.L_17 - .L_16)
.L_16:
        /*004c*/ 	.word	0x00000000
        /*0050*/ 	.short	0x0002
        /*0052*/ 	.short	0x0010
        /*0054*/ 	.byte	0x00, 0xf5, 0x21, 0x00


	//----- nvinfo : EIATTR_KPARAM_INFO
	.align		4
.L_17:
        /*0058*/ 	.byte	0x04, 0x17
        /*005a*/ 	.short	(.L_19 - .L_18)
.L_18:
        /*005c*/ 	.word	0x00000000
        /*0060*/ 	.short	0x0001
        /*0062*/ 	.short	0x0008
        /*0064*/ 	.byte	0x00, 0xf5, 0x21, 0x00


	//----- nvinfo : EIATTR_KPARAM_INFO
	.align		4
.L_19:
        /*0068*/ 	.byte	0x04, 0x17
        /*006a*/ 	.short	(.L_21 - .L_20)
.L_20:
        /*006c*/ 	.word	0x00000000
        /*0070*/ 	.short	0x0000
        /*0072*/ 	.short	0x0000
        /*0074*/ 	.byte	0x00, 0xf5, 0x21, 0x00


	//----- nvinfo : EIATTR_SPARSE_MMA_MASK
	.align		4
.L_21:
        /*0078*/ 	.byte	0x03, 0x50
        /*007a*/ 	.short	0x0000


	//----- nvinfo : EIATTR_MAXREG_COUNT
	.align		4
        /*007c*/ 	.byte	0x03, 0x1b
        /*007e*/ 	.short	0x00ff


	//----- nvinfo : EIATTR_NUM_BARRIERS
	.align		4
        /*0080*/ 	.byte	0x02, 0x4c
        /*0082*/ 	.byte	0x01
	.zero		1


	//----- nvinfo : EIATTR_MERCURY_ISA_VERSION
	.align		4
        /*0084*/ 	.byte	0x03, 0x5f
        /*0086*/ 	.short	0x0101


	//----- nvinfo : EIATTR_VRC_CTA_INIT_COUNT
	.align		4
        /*0088*/ 	.byte	0x02, 0x4a
	.zero		1
	.zero		1


	//----- nvinfo : EIATTR_EXIT_INSTR_OFFSETS
	.align		4
        /*008c*/ 	.byte	0x04, 0x1c
        /*008e*/ 	.short	(.L_23 - .L_22)


	//   ....[0]....
.L_22:
        /*0090*/ 	.word	0x00000170


	//   ....[1]....
        /*0094*/ 	.word	0x00000eb0


	//----- nvinfo : EIATTR_CRS_STACK_SIZE
	.align		4
.L_23:
        /*0098*/ 	.byte	0x04, 0x1e
        /*009a*/ 	.short	(.L_25 - .L_24)
.L_24:
        /*009c*/ 	.word	0x00000000


	//----- nvinfo : EIATTR_CBANK_PARAM_SIZE
	.align		4
.L_25:
        /*00a0*/ 	.byte	0x03, 0x19
        /*00a2*/ 	.short	0x0030


	//----- nvinfo : EIATTR_PARAM_CBANK
	.align		4
        /*00a4*/ 	.byte	0x04, 0x0a
        /*00a6*/ 	.short	(.L_27 - .L_26)
	.align		4
.L_26:
        /*00a8*/ 	.word	index@(.nv.constant0._Z4testPdS_S_S_S_ii)
        /*00ac*/ 	.short	0x0380
        /*00ae*/ 	.short	0x0030


	//----- nvinfo : EIATTR_SW_WAR
	.align		4
.L_27:
        /*00b0*/ 	.byte	0x04, 0x36
        /*00b2*/ 	.short	(.L_29 - .L_28)
.L_28:
        /*00b4*/ 	.word	0x00000008
.L_29:


//--------------------- .nv.callgraph             --------------------------
	.section	.nv.callgraph,"",@"SHT_CUDA_CALLGRAPH"
	.align	4
	.sectionentsize	8
	.align		4
        /*0000*/ 	.word	0x00000000
	.align		4
        /*0004*/ 	.word	0xffffffff
	.align		4
        /*0008*/ 	.word	0x00000000
	.align		4
        /*000c*/ 	.word	0xfffffffe
	.align		4
        /*0010*/ 	.word	0x00000000
	.align		4
        /*0014*/ 	.word	0xfffffffd
	.align		4
        /*0018*/ 	.word	0x00000000
	.align		4
        /*001c*/ 	.word	0xfffffffc


//--------------------- .text._Z4testPdS_S_S_S_ii --------------------------
	.section	.text._Z4testPdS_S_S_S_ii,"ax",@progbits
	.align	128
        .global         _Z4testPdS_S_S_S_ii
        .type           _Z4testPdS_S_S_S_ii,@function
        .size           _Z4testPdS_S_S_S_ii,(.L_x_11 - _Z4testPdS_S_S_S_ii)
        .other          _Z4testPdS_S_S_S_ii,@"STO_CUDA_ENTRY STV_DEFAULT"
_Z4testPdS_S_S_S_ii:
.text._Z4testPdS_S_S_S_ii:
[----:B------:R-:W-:Y:S01]  /*0000*/  LDC R1, c[0x0][0x37c] ;  /* 0x0000df00ff017b82 */ /* 0x000fe20000000800 */
[----:B------:R-:W0:Y:S07]  /*0010*/  S2R R3, SR_TID.X ;  /* 0x0000000000037919 */ /* 0x000e2e0000002100 */
[----:B------:R-:W0:Y:S01]  /*0020*/  S2UR UR4, SR_CTAID.X ;  /* 0x00000000000479c3 */ /* 0x000e220000002500 */
[----:B------:R-:W1:Y:S01]  /*0030*/  LDCU.64 UR6, c[0x0][0x358] ;  /* 0x00006b00ff0677ac */ /* 0x000e620008000a00 */
[----:B------:R-:W-:Y:S06]  /*0040*/  BSSY.RECONVERGENT B0, `(.L_x_0) ;  /* 0x0000011000007945 */ /* 0x000fec0003800200 */
[----:B------:R-:W0:Y:S08]  /*0050*/  LDC R0, c[0x0][0x360] ;  /* 0x0000d800ff007b82 */ /* 0x000e300000000800 */
[----:B------:R-:W2:Y:S01]  /*0060*/  LDC R5, c[0x0][0x3a8] ;  /* 0x0000ea00ff057b82 */ /* 0x000ea20000000800 */
[----:B0-----:R-:W-:-:S05]  /*0070*/  IMAD R0, R0, UR4, R3 ;  /* 0x0000000400007c24 */ /* 0x001fca000f8e0203 */
[----:B--2---:R-:W-:Y:S02]  /*0080*/  ISETP.GE.AND P0, PT, R0, R5, PT ;  /* 0x000000050000720c */ /* 0x004fe40003f06270 */
[----:B------:R-:W-:-:S11]  /*0090*/  ISETP.GE.AND P1, PT, R5, 0x1, PT ;  /* 0x000000010500780c */ /* 0x000fd60003f26270 */
[----:B-1----:R-:W-:Y:S05]  /*00a0*/  @P0 BRA `(.L_x_1) ;  /* 0x0000000000280947 */ /* 0x002fea0003800000 */
[----:B------:R-:W0:Y:S08]  /*00b0*/  LDC.64 R2, c[0x0][0x380] ;  /* 0x0000e000ff027b82 */ /* 0x000e300000000a00 */
[----:B------:R-:W1:Y:S01]  /*00c0*/  LDC.64 R6, c[0x0][0x388] ;  /* 0x0000e200ff067b82 */ /* 0x000e620000000a00 */
[----:B0-----:R-:W-:-:S05]  /*00d0*/  IMAD.WIDE R2, R0, 0x8, R2 ;  /* 0x0000000800027825 */ /* 0x001fca00078e0202 */
[----:B------:R-:W2:Y:S01]  /*00e0*/  LDG.E.64 R4, desc[UR6][R2.64] ;  /* 0x0000000602047981 */ /* 0x000ea2000c1e1b00 */
[----:B-1----:R-:W-:Y:S01]  /*00f0*/  IMAD.WIDE R6, R0, 0x8, R6 ;  /* 0x0000000800067825 */ /* 0x002fe200078e0206 */
[----:B--2---:R-:W-:-:S07]  /*0100*/  DADD R4, R4, 1 ;  /* 0x3ff0000004047429 */ /* 0x004fce0000000000 */
[----:B------:R0:W-:Y:S04]  /*0110*/  STG.E.64 desc[UR6][R2.64], R4 ;  /* 0x0000000402007986 */ /* 0x0001e8000c101b06 */
[----:B------:R-:W2:Y:S02]  /*0120*/  LDG.E.64 R8, desc[UR6][R6.64] ;  /* 0x0000000606087981 */ /* 0x000ea4000c1e1b00 */
[----:B--2---:R-:W-:-:S07]  /*0130*/  DADD R8, RZ, R8 ;  /* 0x00000000ff087229 */ /* 0x004fce0000000008 */
[----:B------:R0:W-:Y:S04]  /*0140*/  STG.E.64 desc[UR6][R6.64], R8 ;  /* 0x0000000806007986 */ /* 0x0001e8000c101b06 */
.L_x_1:
[----:B------:R-:W-:Y:S05]  /*0150*/  BSYNC.RECONVERGENT B0 ;  /* 0x0000000000007941 */ /* 0x000fea0003800200 */
.L_x_0:
[----:B------:R-:W-:Y:S06]  /*0160*/  BAR.SYNC.DEFER_BLOCKING 0x0 ;  /* 0x0000000000007b1d */ /* 0x000fec0000010000 */
[----:B------:R-:W-:Y:S05]  /*0170*/  @!P1 EXIT ;  /* 0x000000000000994d */ /* 0x000fea0003800000 */
[----:B------:R-:W1:Y:S01]  /*0180*/  LDCU.64 UR4, c[0x0][0x3a0] ;  /* 0x00007400ff0477ac */ /* 0x000e620008000a00 */
[----:B0-----:R-:W0:Y:S01]  /*0190*/  LDC.64 R2, c[0x0][0x380] ;  /* 0x0000e000ff027b82 */ /* 0x001e220000000a00 */
[----:B------:R-:W-:-:S07]  /*01a0*/  IMAD.MOV.U32 R13, RZ, RZ, RZ ;  /* 0x000000ffff0d7224 */ /* 0x000fce00078e00ff */
[----:B------:R-:W2:Y:S01]  /*01b0*/  LDC.64 R4, c[0x0][0x388] ;  /* 0x0000e200ff047b82 */ /* 0x000ea20000000a00 */
[----:B-1----:R-:W-:-:S04]  /*01c0*/  UIADD3 UR4, UP0, UPT, UR4, 0xa0, URZ ;  /* 0x000000a004047890 */ /* 0x002fc8000ff1e0ff */
[----:B------:R-:W-:Y:S02]  /*01d0*/  UIADD3.X UR5, UPT, UPT, URZ, UR5, URZ, UP0, !UPT ;  /* 0x00000005ff057290 */ /* 0x000fe400087fe4ff */
[----:B------:R-:W-:Y:S02]  /*01e0*/  IMAD.U32 R6, RZ, RZ, UR4 ;  /* 0x00000004ff067e24 */ /* 0x000fe4000f8e00ff */
[C---:B0-----:R-:W-:Y:S02]  /*01f0*/  IMAD.WIDE R2, R0.reuse, 0x8, R2 ;  /* 0x0000000800027825 */ /* 0x041fe400078e0202 */
[----:B------:R-:W-:Y:S02]  /*0200*/  MOV R7, UR5 ;  /* 0x0000000500077c02 */ /* 0x000fe40008000f00 */
[----:B--2---:R-:W-:-:S07]  /*0210*/  IMAD.WIDE R4, R0, 0x8, R4 ;  /* 0x0000000800047825 */ /* 0x004fce00078e0204 */
.L_x_9:
[----:B0-234-:R-:W0:Y:S01]  /*0220*/  LDC.64 R10, c[0x0][0x390] ;  /* 0x0000e400ff0a7b82 */ /* 0x01de220000000a00 */
[----:B------:R-:W2:Y:S01]  /*0230*/  LDG.E.64 R8, desc[UR6][R2.64] ;  /* 0x0000000602087981 */ /* 0x000ea2000c1e1b00 */
[----:B0-----:R-:W-:-:S06]  /*0240*/  IMAD.WIDE.U32 R10, R13, 0x8, R10 ;  /* 0x000000080d0a7825 */ /* 0x001fcc00078e000a */
[----:B------:R-:W2:Y:S01]  /*0250*/  LDG.E.64 R10, desc[UR6][R10.64] ;  /* 0x000000060a0a7981 */ /* 0x000ea2000c1e1b00 */
[----:B------:R-:W-:Y:S01]  /*0260*/  IADD3 R12, PT, PT, -R13, 0x64, RZ ;  /* 0x000000640d0c7810 */ /* 0x000fe20007ffe1ff */
[----:B------:R-:W-:Y:S01]  /*0270*/  BSSY.RECONVERGENT B0, `(.L_x_2) ;  /* 0x00000bf000007945 */ /* 0x000fe20003800200 */
[----:B--2---:R-:W-:-:S03]  /*0280*/  DSETP.NEU.AND P0, PT, R8, R10, PT ;  /* 0x0000000a0800722a */ /* 0x004fc60003f0d000 */
[----:B------:R-:W-:-:S05]  /*0290*/  IMAD.HI.U32 R8, R12, -0x33333333, RZ ;  /* 0xcccccccd0c087827 */ /* 0x000fca00078e00ff */
[----:B------:R-:W-:-:S06]  /*02a0*/  LEA.HI R15, R8, 0x1, RZ, 0x1d ;  /* 0x00000001080f7811 */ /* 0x000fcc00078fe8ff */
[----:B-1----:R-:W-:Y:S05]  /*02b0*/  @P0 BRA `(.L_x_3) ;  /* 0x0000000800e80947 */ /* 0x002fea0003800000 */
[----:B------:R-:W0:Y:S01]  /*02c0*/  LDC.64 R10, c[0x0][0x398] ;  /* 0x0000e600ff0a7b82 */ /* 0x000e220000000a00 */
[----:B------:R-:W2:Y:S01]  /*02d0*/  LDG.E.64 R8, desc[UR6][R4.64] ;  /* 0x0000000604087981 */ /* 0x000ea2000c1e1b00 */
[----:B0-----:R-:W-:-:S06]  /*02e0*/  IMAD.WIDE.U32 R10, R13, 0x8, R10 ;  /* 0x000000080d0a7825 */ /* 0x001fcc00078e000a */
[----:B------:R-:W2:Y:S01]  /*02f0*/  LDG.E.64 R10, desc[UR6][R10.64] ;  /* 0x000000060a0a7981 */ /* 0x000ea2000c1e1b00 */
[----:B------:R-:W-:-:S13]  /*0300*/  ISETP.GT.U32.AND P0, PT, R13, 0x64, PT ;  /* 0x000000640d00780c */ /* 0x000fda0003f04070 */
[----:B--2---:R-:W-:-:S14]  /*0310*/  DSETP.NEU.OR P0, PT, R8, R10, P0 ;  /* 0x0000000a0800722a */ /* 0x004fdc000070d400 */
[----:B------:R-:W-:Y:S05]  /*0320*/  @P0 BRA `(.L_x_3) ;  /* 0x0000000800cc0947 */ /* 0x000fea0003800000 */
[----:B------:R-:W0:Y:S01]  /*0330*/  LDC.64 R10, c[0x0][0x3a0] ;  /* 0x0000e800ff0a7b82 */ /* 0x000e220000000a00 */
[----:B------:R-:W-:Y:S01]  /*0340*/  ISETP.GE.U32.AND P0, PT, R12, 0x1e, PT ;  /* 0x0000001e0c00780c */ /* 0x000fe20003f06070 */
[----:B------:R-:W-:Y:S01]  /*0350*/  UMOV UR4, URZ ;  /* 0x000000ff00047c82 */ /* 0x000fe20008000000 */
[----:B------:R-:W-:Y:S01]  /*0360*/  LOP3.LUT R14, R15, 0x3, RZ, 0xc0, !PT ;  /* 0x000000030f0e7812 */ /* 0x000fe200078ec0ff */
[----:B0-----:R-:W-:-:S10]  /*0370*/  IMAD.WIDE.U32 R8, R13, 0x8, R10 ;  /* 0x000000080d087825 */ /* 0x001fd400078e000a */
[----:B------:R-:W-:Y:S05]  /*0380*/  @!P0 BRA `(.L_x_4) ;  /* 0x0000000800648947 */ /* 0x000fea0003800000 */
[----:B------:R-:W-:Y:S01]  /*0390*/  LOP3.LUT R12, R15, 0x3ffffffc, RZ, 0xc0, !PT ;  /* 0x3ffffffc0f0c7812 */ /* 0x000fe200078ec0ff */
[----:B------:R-:W-:Y:S01]  /*03a0*/  UMOV UR4, URZ ;  /* 0x000000ff00047c82 */ /* 0x000fe20008000000 */
[----:B------:R-:W-:-:S03]  /*03b0*/  MOV R15, R0 ;  /* 0x00000000000f7202 */ /* 0x000fc60000000f00 */
[----:B------:R-:W-:-:S05]  /*03c0*/  IMAD.MOV R12, RZ, RZ, -R12 ;  /* 0x000000ffff0c7224 */ /* 0x000fca00078e0a0c */
[----:B------:R-:W-:-:S13]  /*03d0*/  ISETP.GE.AND P0, PT, R12, RZ, PT ;  /* 0x000000ff0c00720c */ /* 0x000fda0003f06270 */
[----:B------:R-:W-:Y:S05]  /*03e0*/  @P0 BRA `(.L_x_5) ;  /* 0x0000000400f40947 */ /* 0x000fea0003800000 */
[----:B------:R-:W-:Y:S01]  /*03f0*/  IMAD.MOV R16, RZ, RZ, -R12 ;  /* 0x000000ffff107224 */ /* 0x000fe200078e0a0c */
[----:B------:R-:W-:-:S04]  /*0400*/  PLOP3.LUT P0, PT, PT, PT, PT, 0x80, 0x8 ;  /* 0x000000000008781c */ /* 0x000fc80003f0f070 */
[----:B------:R-:W-:-:S13]  /*0410*/  ISETP.GT.AND P1, PT, R16, 0xc, PT ;  /* 0x0000000c1000780c */ /* 0x000fda0003f24270 */
[----:B------:R-:W-:Y:S05]  /*0420*/  @!P1 BRA `(.L_x_6) ;  /* 0x0000000400349947 */ /* 0x000fea0003800000 */
[----:B------:R-:W-:-:S13]  /*0430*/  PLOP3.LUT P0, PT, PT, PT, PT, 0x8, 0x80 ;  /* 0x000000000080781c */ /* 0x000fda0003f0e170 */
.L_x_7:
[----:B0-----:R-:W-:Y:S01]  /*0440*/  IMAD.WIDE R16, R15, 0x8, R6 ;  /* 0x000000080f107825 */ /* 0x001fe200078e0206 */
[----:B------:R-:W2:Y:S04]  /*0450*/  LDG.E.64 R18, desc[UR6][R8.64] ;  /* 0x0000000608127981 */ /* 0x000ea8000c1e1b00 */
[----:B------:R-:W2:Y:S04]  /*0460*/  LDG.E.64 R20, desc[UR6][R16.64+-0xa0] ;  /* 0xffff600610147981 */ /* 0x000ea8000c1e1b00 */
[----:B------:R-:W3:Y:S04]  /*0470*/  LDG.E.64 R22, desc[UR6][R16.64+-0x50] ;  /* 0xffffb00610167981 */ /* 0x000ee8000c1e1b00 */
[----:B------:R-:W4:Y:S01]  /*0480*/  LDG.E.64 R24, desc[UR6][R16.64] ;  /* 0x0000000610187981 */ /* 0x000f22000c1e1b00 */
[----:B--2---:R-:W-:-:S07]  /*0490*/  DADD R20, R18, R20 ;  /* 0x0000000012147229 */ /* 0x004fce0000000014 */
[----:B------:R0:W-:Y:S04]  /*04a0*/  STG.E.64 desc[UR6][R16.64+-0xa0], R20 ;  /* 0xffff601410007986 */ /* 0x0001e8000c101b06 */
[----:B------:R-:W3:Y:S02]  /*04b0*/  LDG.E.64 R18, desc[UR6][R8.64] ;  /* 0x0000000608127981 */ /* 0x000ee4000c1e1b00 */
[----:B---3--:R-:W-:-:S07]  /*04c0*/  DADD R22, R18, R22 ;  /* 0x0000000012167229 */ /* 0x008fce0000000016 */
[----:B------:R1:W-:Y:S04]  /*04d0*/  STG.E.64 desc[UR6][R16.64+-0x50], R22 ;  /* 0xffffb01610007986 */ /* 0x0003e8000c101b06 */
[----:B------:R-:W4:Y:S02]  /*04e0*/  LDG.E.64 R18, desc[UR6][R8.64] ;  /* 0x0000000608127981 */ /* 0x000f24000c1e1b00 */
[----:B----4-:R-:W-:Y:S02]  /*04f0*/  DADD R24, R18, R24 ;  /* 0x0000000012187229 */ /* 0x010fe40000000018 */
[----:B------:R-:W2:Y:S05]  /*0500*/  LDG.E.64 R18, desc[UR6][R16.64+0x50] ;  /* 0x0000500610127981 */ /* 0x000eaa000c1e1b00 */
[----:B------:R-:W-:Y:S04]  /*0510*/  STG.E.64 desc[UR6][R16.64], R24 ;  /* 0x0000001810007986 */ /* 0x000fe8000c101b06 */
[----:B------:R-:W2:Y:S01]  /*0520*/  LDG.E.64 R26, desc[UR6][R8.64] ;  /* 0x00000006081a7981 */ /* 0x000ea2000c1e1b00 */
[----:B------:R-:W-:Y:S01]  /*0530*/  IADD3 R29, PT, PT, R15, 0x28, RZ ;  /* 0x000000280f1d7810 */ /* 0x000fe20007ffe0ff */
[----:B--2---:R-:W-:-:S04]  /*0540*/  DADD R26, R26, R18 ;  /* 0x000000001a1a7229 */ /* 0x004fc80000000012 */
[----:B------:R-:W-:-:S03]  /*0550*/  IMAD.WIDE R18, R29, 0x8, R6 ;  /* 0x000000081d127825 */ /* 0x000fc600078e0206 */
[----:B------:R2:W-:Y:S04]  /*0560*/  STG.E.64 desc[UR6][R16.64+0x50], R26 ;  /* 0x0000501a10007986 */ /* 0x0005e8000c101b06 */
[----:B0-----:R-:W3:Y:S04]  /*0570*/  LDG.E.64 R20, desc[UR6][R8.64] ;  /* 0x0000000608147981 */ /* 0x001ee8000c1e1b00 */
[----:B-1----:R-:W3:Y:S04]  /*0580*/  LDG.E.64 R22, desc[UR6][R18.64+-0xa0] ;  /* 0xffff600612167981 */ /* 0x002ee8000c1e1b00 */
[----:B------:R-:W4:Y:S04]  /*0590*/  LDG.E.64 R28, desc[UR6][R18.64+-0x50] ;  /* 0xffffb006121c7981 */ /* 0x000f28000c1e1b00 */
[----:B--2---:R-:W2:Y:S01]  /*05a0*/  LDG.E.64 R16, desc[UR6][R18.64+0x50] ;  /* 0x0000500612107981 */ /* 0x004ea2000c1e1b00 */
[----:B---3--:R-:W-:-:S07]  /*05b0*/  DADD R20, R20, R22 ;  /* 0x0000000014147229 */ /* 0x008fce0000000016 */
[----:B------:R0:W-:Y:S04]  /*05c0*/  STG.E.64 desc[UR6][R18.64+-0xa0], R20 ;  /* 0xffff601412007986 */ /* 0x0001e8000c101b06 */
[----:B------:R-:W4:Y:S02]  /*05d0*/  LDG.E.64 R22, desc[UR6][R8.64] ;  /* 0x0000000608167981 */ /* 0x000f24000c1e1b00 */
[----:B----4-:R-:W-:Y:S02]  /*05e0*/  DADD R22, R22, R28 ;  /* 0x0000000016167229 */ /* 0x010fe4000000001c */
[----:B------:R-:W3:Y:S05]  /*05f0*/  LDG.E.64 R28, desc[UR6][R18.64] ;  /* 0x00000006121c7981 */ /* 0x000eea000c1e1b00 */
[----:B------:R1:W-:Y:S04]  /*0600*/  STG.E.64 desc[UR6][R18.64+-0x50], R22 ;  /* 0xffffb01612007986 */ /* 0x0003e8000c101b06 */
[----:B------:R-:W3:Y:S02]  /*0610*/  LDG.E.64 R24, desc[UR6][R8.64] ;  /* 0x0000000608187981 */ /* 0x000ee4000c1e1b00 */
[----:B---3--:R-:W-:-:S07]  /*0620*/  DADD R24, R24, R28 ;  /* 0x0000000018187229 */ /* 0x008fce000000001c */
[----:B------:R-:W-:Y:S04]  /*0630*/  STG.E.64 desc[UR6][R18.64], R24 ;  /* 0x0000001812007986 */ /* 0x000fe8000c101b06 */
[----:B------:R-:W2:Y:S01]  /*0640*/  LDG.E.64 R26, desc[UR6][R8.64] ;  /* 0x00000006081a7981 */ /* 0x000ea2000c1e1b00 */
[----:B------:R-:W-:Y:S01]  /*0650*/  VIADD R29, R15, 0x50 ;  /* 0x000000500f1d7836 */ /* 0x000fe20000000000 */
[----:B--2---:R-:W-:-:S03]  /*0660*/  DADD R26, R26, R16 ;  /* 0x000000001a1a7229 */ /* 0x004fc60000000010 */
[----:B------:R-:W-:-:S04]  /*0670*/  IMAD.WIDE R16, R29, 0x8, R6 ;  /* 0x000000081d107825 */ /* 0x000fc800078e0206 */
        /* <DEDUP_REMOVED lines=31> */
[----:B------:R0:W-:Y:S04]  /*0870*/  STG.E.64 desc[UR6][R18.64], R24 ;  /* 0x0000001812007986 */ /* 0x0001e8000c101b06 */
[----:B------:R-:W2:Y:S01]  /*0880*/  LDG.E.64 R16, desc[UR6][R8.64] ;  /* 0x0000000608107981 */ /* 0x000ea2000c1e1b00 */
[----:B------:R-:W-:-:S05]  /*0890*/  VIADD R12, R12, 0x10 ;  /* 0x000000100c0c7836 */ /* 0x000fca0000000000 */
[----:B------:R-:W-:Y:S01]  /*08a0*/  ISETP.GE.AND P1, PT, R12, -0xc, PT ;  /* 0xfffffff40c00780c */ /* 0x000fe20003f26270 */
[----:B------:R-:W-:Y:S01]  /*08b0*/  UIADD3 UR4, UPT, UPT, UR4, 0xa0, URZ ;  /* 0x000000a004047890 */ /* 0x000fe2000fffe0ff */
[----:B------:R-:W-:Y:S01]  /*08c0*/  IADD3 R15, PT, PT, R15, 0xa0, RZ ;  /* 0x000000a00f0f7810 */ /* 0x000fe20007ffe0ff */
[----:B--2---:R-:W-:-:S07]  /*08d0*/  DADD R16, R16, R26 ;  /* 0x0000000010107229 */ /* 0x004fce000000001a */
[----:B------:R0:W-:Y:S03]  /*08e0*/  STG.E.64 desc[UR6][R18.64+0x50], R16 ;  /* 0x0000501012007986 */ /* 0x0001e6000c101b06 */
[----:B------:R-:W-:Y:S05]  /*08f0*/  @!P1 BRA `(.L_x_7) ;  /* 0xfffffff800d09947 */ /* 0x000fea000383ffff */
.L_x_6:
[----:B0-----:R-:W-:-:S05]  /*0900*/  IMAD.MOV R16, RZ, RZ, -R12 ;  /* 0x000000ffff107224 */ /* 0x001fca00078e0a0c */
[----:B------:R-:W-:-:S13]  /*0910*/  ISETP.GT.AND P1, PT, R16, 0x4, PT ;  /* 0x000000041000780c */ /* 0x000fda0003f24270 */
[----:B------:R-:W-:Y:S05]  /*0920*/  @!P1 BRA `(.L_x_8) ;  /* 0x00000000009c9947 */ /* 0x000fea0003800000 */
[----:B------:R-:W-:Y:S01]  /*0930*/  IMAD.WIDE R16, R15, 0x8, R6 ;  /* 0x000000080f107825 */ /* 0x000fe200078e0206 */
        /* <DEDUP_REMOVED lines=32> */
[----:B------:R-:W-:Y:S01]  /*0b40*/  PLOP3.LUT P0, PT, PT, PT, PT, 0x8, 0x80 ;  /* 0x000000000080781c */ /* 0x000fe20003f0e170 */
[----:B------:R-:W-:Y:S01]  /*0b50*/  VIADD R12, R12, 0x8 ;  /* 0x000000080c0c7836 */ /* 0x000fe20000000000 */
[----:B------:R-:W-:Y:S01]  /*0b60*/  IADD3 R15, PT, PT, R15, 0x50, RZ ;  /* 0x000000500f0f7810 */ /* 0x000fe20007ffe0ff */
[----:B------:R-:W-:Y:S01]  /*0b70*/  UIADD3 UR4, UPT, UPT, UR4, 0x50, URZ ;  /* 0x0000005004047890 */ /* 0x000fe2000fffe0ff */
[----:B--2---:R-:W-:-:S07]  /*0b80*/  DADD R16, R16, R26 ;  /* 0x0000000010107229 */ /* 0x004fce000000001a */
[----:B------:R0:W-:Y:S04]  /*0b90*/  STG.E.64 desc[UR6][R18.64+0x50], R16 ;  /* 0x0000501012007986 */ /* 0x0001e8000c101b06 */
.L_x_8:
[----:B------:R-:W-:-:S13]  /*0ba0*/  ISETP.NE.OR P0, PT, R12, RZ, P0 ;  /* 0x000000ff0c00720c */ /* 0x000fda0000705670 */
[----:B------:R-:W-:Y:S05]  /*0bb0*/  @!P0 BRA `(.L_x_4) ;  /* 0x0000000000588947 */ /* 0x000fea0003800000 */
.L_x_5:
[----:B01----:R-:W-:Y:S01]  /*0bc0*/  IMAD.WIDE R16, R15, 0x8, R6 ;  /* 0x000000080f107825 */ /* 0x003fe200078e0206 */
[----:B------:R-:W2:Y:S04]  /*0bd0*/  LDG.E.64 R18, desc[UR6][R8.64] ;  /* 0x0000000608127981 */ /* 0x000ea8000c1e1b00 */
[----:B------:R-:W2:Y:S04]  /*0be0*/  LDG.E.64 R20, desc[UR6][R16.64+-0xa0] ;  /* 0xffff600610147981 */ /* 0x000ea8000c1e1b00 */
[----:B------:R-:W3:Y:S04]  /*0bf0*/  LDG.E.64 R22, desc[UR6][R16.64+-0x50] ;  /* 0xffffb00610167981 */ /* 0x000ee8000c1e1b00 */
[----:B------:R-:W4:Y:S04]  /*0c00*/  LDG.E.64 R24, desc[UR6][R16.64] ;  /* 0x0000000610187981 */ /* 0x000f28000c1e1b00 */
[----:B------:R-:W5:Y:S01]  /*0c10*/  LDG.E.64 R26, desc[UR6][R16.64+0x50] ;  /* 0x00005006101a7981 */ /* 0x000f62000c1e1b00 */
[----:B--2---:R-:W-:-:S07]  /*0c20*/  DADD R18, R18, R20 ;  /* 0x0000000012127229 */ /* 0x004fce0000000014 */
[----:B------:R1:W-:Y:S04]  /*0c30*/  STG.E.64 desc[UR6][R16.64+-0xa0], R18 ;  /* 0xffff601210007986 */ /* 0x0003e8000c101b06 */
[----:B------:R-:W3:Y:S02]  /*0c40*/  LDG.E.64 R20, desc[UR6][R8.64] ;  /* 0x0000000608147981 */ /* 0x000ee4000c1e1b00 */
[----:B---3--:R-:W-:-:S07]  /*0c50*/  DADD R20, R20, R22 ;  /* 0x0000000014147229 */ /* 0x008fce0000000016 */
[----:B------:R1:W-:Y:S04]  /*0c60*/  STG.E.64 desc[UR6][R16.64+-0x50], R20 ;  /* 0xffffb01410007986 */ /* 0x0003e8000c101b06 */
[----:B------:R-:W4:Y:S02]  /*0c70*/  LDG.E.64 R22, desc[UR6][R8.64] ;  /* 0x0000000608167981 */ /* 0x000f24000c1e1b00 */
[----:B----4-:R-:W-:-:S07]  /*0c80*/  DADD R22, R22, R24 ;  /* 0x0000000016167229 */ /* 0x010fce0000000018 */
[----:B------:R1:W-:Y:S04]  /*0c90*/  STG.E.64 desc[UR6][R16.64], R22 ;  /* 0x0000001610007986 */ /* 0x0003e8000c101b06 */
[----:B------:R-:W5:Y:S01]  /*0ca0*/  LDG.E.64 R24, desc[UR6][R8.64] ;  /* 0x0000000608187981 */ /* 0x000f62000c1e1b00 */
[----:B------:R-:W-:-:S05]  /*0cb0*/  VIADD R12, R12, 0x4 ;  /* 0x000000040c0c7836 */ /* 0x000fca0000000000 */
[----:B------:R-:W-:Y:S01]  /*0cc0*/  ISETP.NE.AND P0, PT, R12, RZ, PT ;  /* 0x000000ff0c00720c */ /* 0x000fe20003f05270 */
[----:B------:R-:W-:Y:S01]  /*0cd0*/  UIADD3 UR4, UPT, UPT, UR4, 0x28, URZ ;  /* 0x0000002804047890 */ /* 0x000fe2000fffe0ff */
[----:B------:R-:W-:Y:S01]  /*0ce0*/  IADD3 R15, PT, PT, R15, 0x28, RZ ;  /* 0x000000280f0f7810 */ /* 0x000fe20007ffe0ff */
[----:B-----5:R-:W-:-:S07]  /*0cf0*/  DADD R24, R24, R26 ;  /* 0x0000000018187229 */ /* 0x020fce000000001a */
[----:B------:R1:W-:Y:S03]  /*0d00*/  STG.E.64 desc[UR6][R16.64+0x50], R24 ;  /* 0x0000501810007986 */ /* 0x0003e6000c101b06 */
[----:B------:R-:W-:Y:S05]  /*0d10*/  @P0 BRA `(.L_x_5) ;  /* 0xfffffffc00a80947 */ /* 0x000fea000383ffff */
.L_x_4:
[----:B------:R-:W-:-:S13]  /*0d20*/  ISETP.NE.AND P0, PT, R14, RZ, PT ;  /* 0x000000ff0e00720c */ /* 0x000fda0003f05270 */
[----:B------:R-:W-:Y:S05]  /*0d30*/  @!P0 BRA `(.L_x_3) ;  /* 0x0000000000488947 */ /* 0x000fea0003800000 */
[----:B------:R-:W-:Y:S01]  /*0d40*/  VIADD R15, R0, UR4 ;  /* 0x00000004000f7c36 */ /* 0x000fe20008000000 */
[----:B01----:R-:W2:Y:S03]  /*0d50*/  LDG.E.64 R16, desc[UR6][R8.64] ;  /* 0x0000000608107981 */ /* 0x003ea6000c1e1b00 */
[----:B------:R-:W-:-:S05]  /*0d60*/  IMAD.WIDE R10, R15, 0x8, R10 ;  /* 0x000000080f0a7825 */ /* 0x000fca00078e020a */
[----:B------:R-:W2:Y:S01]  /*0d70*/  LDG.E.64 R18, desc[UR6][R10.64] ;  /* 0x000000060a127981 */ /* 0x000ea2000c1e1b00 */
[----:B------:R-:W-:Y:S01]  /*0d80*/  ISETP.NE.AND P0, PT, R14, 0x1, PT ;  /* 0x000000010e00780c */ /* 0x000fe20003f05270 */
[----:B--2---:R-:W-:-:S07]  /*0d90*/  DADD R16, R16, R18 ;  /* 0x0000000010107229 */ /* 0x004fce0000000012 */
[----:B------:R2:W-:Y:S05]  /*0da0*/  STG.E.64 desc[UR6][R10.64], R16 ;  /* 0x000000100a007986 */ /* 0x0005ea000c101b06 */
[----:B------:R-:W-:Y:S05]  /*0db0*/  @!P0 BRA `(.L_x_3) ;  /* 0x0000000000288947 */ /* 0x000fea0003800000 */
[----:B--2---:R-:W2:Y:S04]  /*0dc0*/  LDG.E.64 R16, desc[UR6][R8.64] ;  /* 0x0000000608107981 */ /* 0x004ea8000c1e1b00 */
[----:B------:R-:W2:Y:S01]  /*0dd0*/  LDG.E.64 R18, desc[UR6][R10.64+0x50] ;  /* 0x000050060a127981 */ /* 0x000ea2000c1e1b00 */
[----:B------:R-:W-:Y:S01]  /*0de0*/  ISETP.NE.AND P0, PT, R14, 0x2, PT ;  /* 0x000000020e00780c */ /* 0x000fe20003f05270 */
[----:B--2---:R-:W-:-:S07]  /*0df0*/  DADD R16, R16, R18 ;  /* 0x0000000010107229 */ /* 0x004fce0000000012 */
[----:B------:R3:W-:Y:S05]  /*0e00*/  STG.E.64 desc[UR6][R10.64+0x50], R16 ;  /* 0x000050100a007986 */ /* 0x0007ea000c101b06 */
[----:B------:R-:W-:Y:S05]  /*0e10*/  @!P0 BRA `(.L_x_3) ;  /* 0x0000000000108947 */ /* 0x000fea0003800000 */
[----:B------:R-:W2:Y:S04]  /*0e20*/  LDG.E.64 R8, desc[UR6][R8.64] ;  /* 0x0000000608087981 */ /* 0x000ea8000c1e1b00 */
[----:B------:R-:W2:Y:S02]  /*0e30*/  LDG.E.64 R14, desc[UR6][R10.64+0xa0] ;  /* 0x0000a0060a0e7981 */ /* 0x000ea4000c1e1b00 */
[----:B--2---:R-:W-:-:S07]  /*0e40*/  DADD R14, R8, R14 ;  /* 0x00000000080e7229 */ /* 0x004fce000000000e */
[----:B------:R4:W-:Y:S04]  /*0e50*/  STG.E.64 desc[UR6][R10.64+0xa0], R14 ;  /* 0x0000a00e0a007986 */ /* 0x0009e8000c101b06 */
.L_x_3:
[----:B------:R-:W-:Y:S05]  /*0e60*/  BSYNC.RECONVERGENT B0 ;  /* 0x0000000000007941 */ /* 0x000fea0003800200 */
.L_x_2:
[----:B------:R-:W5:Y:S01]  /*0e70*/  LDCU UR4, c[0x0][0x3a8] ;  /* 0x00007500ff0477ac */ /* 0x000f620008000800 */
[----:B------:R-:W-:-:S04]  /*0e80*/  IADD3 R13, PT, PT, R13, 0x1, RZ ;  /* 0x000000010d0d7810 */ /* 0x000fc80007ffe0ff */
[----:B-----5:R-:W-:-:S13]  /*0e90*/  ISETP.NE.AND P0, PT, R13, UR4, PT ;  /* 0x000000040d007c0c */ /* 0x020fda000bf05270 */
[----:B------:R-:W-:Y:S05]  /*0ea0*/  @P0 BRA `(.L_x_9) ;  /* 0xfffffff000dc0947 */ /* 0x000fea000383ffff */
[----:B------:R-:W-:Y:S05]  /*0eb0*/  EXIT ;  /* 0x000000000000794d */ /* 0x000fea0003800000 */
.L_x_10:
[----:B------:R-:W-:-:S00]  /*0ec0*/  BRA `(.L_x_10) ;  /* 0xfffffffc00fc7947 */ /* 0x000fc0000383ffff */
[----:B------:R-:W-:-:S00]  /*0ed0*/  NOP ;  /* 0x0000000000007918 */ /* 0x000fc00000000000 */
        /* <DEDUP_REMOVED lines=10> */
.L_x_11:


//--------------------- .nv.shared.reserved.0     --------------------------
	.section	.nv.shared.reserved.0,"aw",@nobits
	.weak		__nv_reservedSMEM_offset_0_alias
	.size		__nv_reservedSMEM_offset_0_alias, 0, 64
	.other		__nv_reservedSMEM_offset_0_alias,@"STO_CUDA_RESERVED_SHARED STV_DEFAULT"
__nv_reservedSMEM_offset_0_alias:
	.zero		0
	.zero		64


//--------------------- .nv.constant0._Z4testPdS_S_S_S_ii --------------------------
	.section	.nv.constant0._Z4testPdS_S_S_S_ii,"a",@progbits
	.sectionflags	@""
	.align	4
.nv.constant0._Z4testPdS_S_S_S_ii:
	.zero		944


//--------------------- SYMBOLS --------------------------

	.type		.nv.reservedSmem.offset0,@object
	.size		.nv.reservedSmem.offset0,0x4
